//
// Generated by NVIDIA NVVM Compiler
//
// Compiler Build ID: CL-36424714
// Cuda compilation tools, release 13.0, V13.0.88
// Based on NVVM 20.0.0
//

.version 9.0
.target sm_100
.address_size 64

	// .globl	_Z14Inclusive_ScanPxS_xx

.visible .entry _Z14Inclusive_ScanPxS_xx(
	.param .u64 .ptr .align 1 _Z14Inclusive_ScanPxS_xx_param_0,
	.param .u64 .ptr .align 1 _Z14Inclusive_ScanPxS_xx_param_1,
	.param .u64 _Z14Inclusive_ScanPxS_xx_param_2,
	.param .u64 _Z14Inclusive_ScanPxS_xx_param_3
)
{
	.reg .pred 	%p<4>;
	.reg .b32 	%r<8>;
	.reg .b64 	%rd<23>;

	ld.param.u64 	%rd7, [_Z14Inclusive_ScanPxS_xx_param_0];
	ld.param.u64 	%rd8, [_Z14Inclusive_ScanPxS_xx_param_1];
	ld.param.u64 	%rd9, [_Z14Inclusive_ScanPxS_xx_param_2];
	ld.param.u32 	%r1, [_Z14Inclusive_ScanPxS_xx_param_3];
	cvta.to.global.u64 	%rd1, %rd8;
	cvta.to.global.u64 	%rd2, %rd7;
	mov.u32 	%r2, %ctaid.x;
	mov.u32 	%r3, %ntid.x;
	mov.u32 	%r4, %tid.x;
	mad.lo.s32 	%r5, %r2, %r3, %r4;
	cvt.u64.u32 	%rd3, %r5;
	mov.b32 	%r6, 1;
	shl.b32 	%r7, %r6, %r1;
	cvt.s64.s32 	%rd4, %r7;
	setp.le.s64 	%p1, %rd9, %rd3;
	@%p1 bra 	$L__BB0_6;
	setp.lt.s64 	%p2, %rd3, %rd4;
	@%p2 bra 	$L__BB0_5;
	shl.b64 	%rd10, %rd3, 3;
	add.s64 	%rd11, %rd2, %rd10;
	ld.global.u64 	%rd5, [%rd11];
	sub.s64 	%rd12, %rd3, %rd4;
	shl.b64 	%rd13, %rd12, 3;
	add.s64 	%rd14, %rd2, %rd13;
	ld.global.u64 	%rd6, [%rd14];
	setp.ge.s64 	%p3, %rd5, %rd6;
	@%p3 bra 	$L__BB0_4;
	add.s64 	%rd18, %rd1, %rd10;
	st.global.u64 	[%rd18], %rd6;
	bra.uni 	$L__BB0_6;
$L__BB0_4:
	add.s64 	%rd16, %rd1, %rd10;
	st.global.u64 	[%rd16], %rd5;
	bra.uni 	$L__BB0_6;
$L__BB0_5:
	shl.b64 	%rd19, %rd3, 3;
	add.s64 	%rd20, %rd2, %rd19;
	ld.global.u64 	%rd21, [%rd20];
	add.s64 	%rd22, %rd1, %rd19;
	st.global.u64 	[%rd22], %rd21;
$L__BB0_6:
	bar.sync 	0;
	ret;

}


// ===== COMPILED SASS (sm_100) =====

	.target	sm_100

	.elftype	@"ET_EXEC"


//--------------------- .note.nv.tkinfo           --------------------------
	.section	.note.nv.tkinfo,"",@"SHT_NOTE"
	.sectionflags	@"SHF_NOTE_NV_TKINFO"
	.tkinfo
        /*0018*/ 	.word	0x00000002
        /*0030*/ 	.string	""
        /*0030*/ 	.string	"ptxas"
        /*0030*/ 	.string	"Cuda compilation tools, release 13.0, V13.0.88"
        /*0030*/ 	.string	"Build cuda_13.0.r13.0/compiler.36424714_0"
        /*0030*/ 	.string	"-arch sm_100 -m 64 "



//--------------------- .note.nv.cuinfo           --------------------------
	.section	.note.nv.cuinfo,"",@"SHT_NOTE"
	.sectionflags	@"SHF_NOTE_NV_CUINFO"
        /*0018*/ 	.short	0x0002
        /*001a*/ 	.short	0x0064
        /*001c*/ 	.short	0x0082
	.zero		2


//--------------------- .nv.info                  --------------------------
	.section	.nv.info,"",@"SHT_CUDA_INFO"
	.align	4


	//----- nvinfo : EIATTR_REGCOUNT
	.align		4
        /*0000*/ 	.byte	0x04, 0x2f
        /*0002*/ 	.short	(.L_1 - .L_0)
	.align		4
.L_0:
        /*0004*/ 	.word	index@(_Z14Inclusive_ScanPxS_xx)
        /*0008*/ 	.word	0x0000000e


	//----- nvinfo : EIATTR_FRAME_SIZE
	.align		4
.L_1:
        /*000c*/ 	.byte	0x04, 0x11
        /*000e*/ 	.short	(.L_3 - .L_2)
	.align		4
.L_2:
        /*0010*/ 	.word	index@(_Z14Inclusive_ScanPxS_xx)
        /*0014*/ 	.word	0x00000000


	//----- nvinfo : EIATTR_MIN_STACK_SIZE
	.align		4
.L_3:
        /*0018*/ 	.byte	0x04, 0x12
        /*001a*/ 	.short	(.L_5 - .L_4)
	.align		4
.L_4:
        /*001c*/ 	.word	index@(_Z14Inclusive_ScanPxS_xx)
        /*0020*/ 	.word	0x00000000
.L_5:


//--------------------- .nv.compat                --------------------------
	.section	.nv.compat,"",@"SHT_CUDA_COMPAT_INFO"
	.align	4
        /*0000*/ 	.byte	0x02, 0x09, 0x00, 0x00, 0x02, 0x02, 0x01, 0x00, 0x02, 0x05, 0x05, 0x00, 0x03, 0x07, 0x01, 0x01
        /*0010*/ 	.byte	0x02, 0x03, 0x00, 0x00, 0x02, 0x06, 0x01, 0x00, 0x04, 0x0b, 0x08, 0x00, 0x09, 0x00, 0x00, 0x00
        /*0020*/ 	.byte	0x00, 0x00, 0x00, 0x00


//--------------------- .nv.info._Z14Inclusive_ScanPxS_xx --------------------------
	.section	.nv.info._Z14Inclusive_ScanPxS_xx,"",@"SHT_CUDA_INFO"
	.sectionflags	@""
	.align	4


	//----- nvinfo : EIATTR_CUDA_API_VERSION
	.align		4
        /*0000*/ 	.byte	0x04, 0x37
        /*0002*/ 	.short	(.L_7 - .L_6)
.L_6:
        /*0004*/ 	.word	0x00000082


	//----- nvinfo : EIATTR_KPARAM_INFO
	.align		4
.L_7:
        /*0008*/ 	.byte	0x04, 0x17
        /*000a*/ 	.short	(.L_9 - .L_8)
.L_8:
        /*000c*/ 	.word	0x00000000
        /*0010*/ 	.short	0x0003
        /*0012*/ 	.short	0x0018
        /*0014*/ 	.byte	0x00, 0xf0, 0x21, 0x00


	//----- nvinfo : EIATTR_KPARAM_INFO
	.align		4
.L_9:
        /*0018*/ 	.byte	0x04, 0x17
        /*001a*/ 	.short	(.L_11 - .L_10)
.L_10:
        /*001c*/ 	.word	0x00000000
        /*0020*/ 	.short	0x0002
        /*0022*/ 	.short	0x0010
        /*0024*/ 	.byte	0x00, 0xf0, 0x21, 0x00


	//----- nvinfo : EIATTR_KPARAM_INFO
	.align		4
.L_11:
        /*0028*/ 	.byte	0x04, 0x17
        /*002a*/ 	.short	(.L_13 - .L_12)
.L_12:
        /*002c*/ 	.word	0x00000000
        /*0030*/ 	.short	0x0001
        /*0032*/ 	.short	0x0008
        /*0034*/ 	.byte	0x00, 0xf5, 0x21, 0x00


	//----- nvinfo : EIATTR_KPARAM_INFO
	.align		4
.L_13:
        /*0038*/ 	.byte	0x04, 0x17
        /*003a*/ 	.short	(.L_15 - .L_14)
.L_14:
        /*003c*/ 	.word	0x00000000
        /*0040*/ 	.short	0x0000
        /*0042*/ 	.short	0x0000
        /*0044*/ 	.byte	0x00, 0xf5, 0x21, 0x00


	//----- nvinfo : EIATTR_SPARSE_MMA_MASK
	.align		4
.L_15:
        /*0048*/ 	.byte	0x03, 0x50
        /*004a*/ 	.short	0x0000


	//----- nvinfo : EIATTR_MAXREG_COUNT
	.align		4
        /*004c*/ 	.byte	0x03, 0x1b
        /*004e*/ 	.short	0x00ff


	//----- nvinfo : EIATTR_NUM_BARRIERS
	.align		4
        /*0050*/ 	.byte	0x02, 0x4c
        /*0052*/ 	.byte	0x01
	.zero		1


	//----- nvinfo : EIATTR_MERCURY_ISA_VERSION
	.align		4
        /*0054*/ 	.byte	0x03, 0x5f
        /*0056*/ 	.short	0x0101


	//----- nvinfo : EIATTR_VRC_CTA_INIT_COUNT
	.align		4
        /*0058*/ 	.byte	0x02, 0x4a
	.zero		1
	.zero		1


	//----- nvinfo : EIATTR_EXIT_INSTR_OFFSETS
	.align		4
        /*005c*/ 	.byte	0x04, 0x1c
        /*005e*/ 	.short	(.L_17 - .L_16)


	//   ....[0]....
.L_16:
        /*0060*/ 	.word	0x000003c0


	//----- nvinfo : EIATTR_CRS_STACK_SIZE
	.align		4
.L_17:
        /*0064*/ 	.byte	0x04, 0x1e
        /*0066*/ 	.short	(.L_19 - .L_18)
.L_18:
        /*0068*/ 	.word	0x00000000


	//----- nvinfo : EIATTR_CBANK_PARAM_SIZE
	.align		4
.L_19:
        /*006c*/ 	.byte	0x03, 0x19
        /*006e*/ 	.short	0x0020


	//----- nvinfo : EIATTR_PARAM_CBANK
	.align		4
        /*0070*/ 	.byte	0x04, 0x0a
        /*0072*/ 	.short	(.L_21 - .L_20)
	.align		4
.L_20:
        /*0074*/ 	.word	index@(.nv.constant0._Z14Inclusive_ScanPxS_xx)
        /*0078*/ 	.short	0x0380
        /*007a*/ 	.short	0x0020


	//----- nvinfo : EIATTR_SW_WAR
	.align		4
.L_21:
        /*007c*/ 	.byte	0x04, 0x36
        /*007e*/ 	.short	(.L_23 - .L_22)
.L_22:
        /*0080*/ 	.word	0x00000008
.L_23:


//--------------------- .nv.callgraph             --------------------------
	.section	.nv.callgraph,"",@"SHT_CUDA_CALLGRAPH"
	.align	4
	.sectionentsize	8
	.align		4
        /*0000*/ 	.word	0x00000000
	.align		4
        /*0004*/ 	.word	0xffffffff
	.align		4
        /*0008*/ 	.word	0x00000000
	.align		4
        /*000c*/ 	.word	0xfffffffe
	.align		4
        /*0010*/ 	.word	0x00000000
	.align		4
        /*0014*/ 	.word	0xfffffffd
	.align		4
        /*0018*/ 	.word	0x00000000
	.align		4
        /*001c*/ 	.word	0xfffffffc


//--------------------- .text._Z14Inclusive_ScanPxS_xx --------------------------
	.section	.text._Z14Inclusive_ScanPxS_xx,"ax",@progbits
	.align	128
        .global         _Z14Inclusive_ScanPxS_xx
        .type           _Z14Inclusive_ScanPxS_xx,@function
        .size           _Z14Inclusive_ScanPxS_xx,(.L_x_4 - _Z14Inclusive_ScanPxS_xx)
        .other          _Z14Inclusive_ScanPxS_xx,@"STO_CUDA_ENTRY STV_DEFAULT"
_Z14Inclusive_ScanPxS_xx:
.text._Z14Inclusive_ScanPxS_xx:
[----:B------:R-:W-:Y:S01]  /*0000*/  LDC R1, c[0x0][0x37c] ;  /* 0x0000df00ff017b82 */ /* 0x000fe20000000800 */
[----:B------:R-:W0:Y:S07]  /*0010*/  S2R R3, SR_TID.X ;  /* 0x0000000000037919 */ /* 0x000e2e0000002100 */
[----:B------:R-:W0:Y:S01]  /*0020*/  S2UR UR4, SR_CTAID.X ;  /* 0x00000000000479c3 */ /* 0x000e220000002500 */
[----:B------:R-:W1:Y:S01]  /*0030*/  LDCU.64 UR6, c[0x0][0x390] ;  /* 0x00007200ff0677ac */ /* 0x000e620008000a00 */
[----:B------:R-:W-:Y:S01]  /*0040*/  BSSY.RECONVERGENT B0, `(.L_x_0) ;  /* 0x0000036000007945 */ /* 0x000fe20003800200 */
[----:B------:R-:W2:Y:S05]  /*0050*/  LDCU UR5, c[0x0][0x398] ;  /* 0x00007300ff0577ac */ /* 0x000eaa0008000800 */
[----:B------:R-:W0:Y:S02]  /*0060*/  LDC R0, c[0x0][0x360] ;  /* 0x0000d800ff007b82 */ /* 0x000e240000000800 */
[----:B0-----:R-:W-:-:S02]  /*0070*/  IMAD R0, R0, UR4, R3 ;  /* 0x0000000400007c24 */ /* 0x001fc4000f8e0203 */
[----:B------:R-:W-:-:S03]  /*0080*/  IMAD.MOV.U32 R3, RZ, RZ, 0x1 ;  /* 0x00000001ff037424 */ /* 0x000fc600078e00ff */
[----:B-1----:R-:W-:Y:S02]  /*0090*/  ISETP.GE.U32.AND P0, PT, R0, UR6, PT ;  /* 0x0000000600007c0c */ /* 0x002fe4000bf06070 */
[----:B--2---:R-:W-:Y:S02]  /*00a0*/  SHF.L.U32 R3, R3, UR5, RZ ;  /* 0x0000000503037c19 */ /* 0x004fe400080006ff */
[----:B------:R-:W-:-:S13]  /*00b0*/  ISETP.GE.AND.EX P0, PT, RZ, UR7, PT, P0 ;  /* 0x00000007ff007c0c */ /* 0x000fda000bf06300 */
[----:B------:R-:W-:Y:S05]  /*00c0*/  @P0 BRA `(.L_x_1) ;  /* 0x0000000000b40947 */ /* 0x000fea0003800000 */
[----:B------:R-:W0:Y:S01]  /*00d0*/  LDC.64 R10, c[0x0][0x358] ;  /* 0x0000d600ff0a7b82 */ /* 0x000e220000000a00 */
[----:B------:R-:W-:Y:S02]  /*00e0*/  ISETP.GE.U32.AND P0, PT, R0, R3, PT ;  /* 0x000000030000720c */ /* 0x000fe40003f06070 */
[----:B------:R-:W-:-:S04]  /*00f0*/  SHF.R.S32.HI R2, RZ, 0x1f, R3 ;  /* 0x0000001fff027819 */ /* 0x000fc80000011403 */
[----:B------:R-:W-:-:S13]  /*0100*/  ISETP.GE.AND.EX P0, PT, RZ, R2, PT, P0 ;  /* 0x00000002ff00720c */ /* 0x000fda0003f06300 */
[----:B------:R-:W-:Y:S05]  /*0110*/  @!P0 BRA `(.L_x_2) ;  /* 0x00000000006c8947 */ /* 0x000fea0003800000 */
[----:B------:R-:W1:Y:S01]  /*0120*/  LDCU.64 UR4, c[0x0][0x380] ;  /* 0x00007000ff0477ac */ /* 0x000e620008000a00 */
[C---:B------:R-:W-:Y:S01]  /*0130*/  IADD3 R5, P0, PT, R0.reuse, -R3, RZ ;  /* 0x8000000300057210 */ /* 0x040fe20007f1e0ff */
[----:B------:R-:W-:Y:S01]  /*0140*/  IMAD.SHL.U32 R6, R0, 0x8, RZ ;  /* 0x0000000800067824 */ /* 0x000fe200078e00ff */
[C---:B0-----:R-:W-:Y:S02]  /*0150*/  R2UR UR6, R10.reuse ;  /* 0x000000000a0672ca */ /* 0x041fe400000e0000 */
[C---:B------:R-:W-:Y:S01]  /*0160*/  R2UR UR7, R11.reuse ;  /* 0x000000000b0772ca */ /* 0x040fe200000e0000 */
[----:B------:R-:W-:Y:S01]  /*0170*/  IMAD.X R8, RZ, RZ, ~R2, P0 ;  /* 0x000000ffff087224 */ /* 0x000fe200000e0e02 */
[----:B------:R-:W-:Y:S02]  /*0180*/  R2UR UR8, R10 ;  /* 0x000000000a0872ca */ /* 0x000fe400000e0000 */
[----:B------:R-:W-:Y:S02]  /*0190*/  R2UR UR9, R11 ;  /* 0x000000000b0972ca */ /* 0x000fe400000e0000 */
[----:B------:R-:W-:-:S02]  /*01a0*/  SHF.R.U32.HI R0, RZ, 0x1d, R0 ;  /* 0x0000001dff007819 */ /* 0x000fc40000011600 */
[----:B-1----:R-:W-:Y:S02]  /*01b0*/  IADD3 R2, P0, PT, R6, UR4, RZ ;  /* 0x0000000406027c10 */ /* 0x002fe4000ff1e0ff */
[C---:B------:R-:W-:Y:S02]  /*01c0*/  LEA R4, P1, R5.reuse, UR4, 0x3 ;  /* 0x0000000405047c11 */ /* 0x040fe4000f8218ff */
[----:B------:R-:W-:Y:S02]  /*01d0*/  IADD3.X R3, PT, PT, R0, UR5, RZ, P0, !PT ;  /* 0x0000000500037c10 */ /* 0x000fe400087fe4ff */
[----:B------:R-:W-:Y:S01]  /*01e0*/  LEA.HI.X R5, R5, UR5, R8, 0x3, P1 ;  /* 0x0000000505057c11 */ /* 0x000fe200088f1c08 */
[----:B------:R-:W0:Y:S03]  /*01f0*/  LDCU.64 UR4, c[0x0][0x388] ;  /* 0x00007100ff0477ac */ /* 0x000e260008000a00 */
[----:B------:R-:W2:Y:S04]  /*0200*/  LDG.E.64 R2, desc[UR6][R2.64] ;  /* 0x0000000602027981 */ /* 0x000ea8000c1e1b00 */
[----:B------:R-:W2:Y:S01]  /*0210*/  LDG.E.64 R4, desc[UR8][R4.64] ;  /* 0x0000000804047981 */ /* 0x000ea2000c1e1b00 */
[----:B0-----:R-:W-:-:S04]  /*0220*/  IADD3 R6, P1, PT, R6, UR4, RZ ;  /* 0x0000000406067c10 */ /* 0x001fc8000ff3e0ff */
[----:B------:R-:W-:Y:S02]  /*0230*/  IADD3.X R7, PT, PT, R0, UR5, RZ, P1, !PT ;  /* 0x0000000500077c10 */ /* 0x000fe40008ffe4ff */
[----:B--2---:R-:W-:-:S04]  /*0240*/  ISETP.GE.U32.AND P0, PT, R2, R4, PT ;  /* 0x000000040200720c */ /* 0x004fc80003f06070 */
[----:B------:R-:W-:-:S13]  /*0250*/  ISETP.GE.AND.EX P0, PT, R3, R5, PT, P0 ;  /* 0x000000050300720c */ /* 0x000fda0003f06300 */
[C---:B------:R-:W-:Y:S02]  /*0260*/  @!P0 R2UR UR6, R10.reuse ;  /* 0x000000000a0682ca */ /* 0x040fe400000e0000 */
[C---:B------:R-:W-:Y:S02]  /*0270*/  @!P0 R2UR UR7, R11.reuse ;  /* 0x000000000b0782ca */ /* 0x040fe400000e0000 */
[----:B------:R-:W-:Y:S02]  /*0280*/  @P0 R2UR UR8, R10 ;  /* 0x000000000a0802ca */ /* 0x000fe400000e0000 */
[----:B------:R-:W-:-:S09]  /*0290*/  @P0 R2UR UR9, R11 ;  /* 0x000000000b0902ca */ /* 0x000fd200000e0000 */
[----:B------:R0:W-:Y:S04]  /*02a0*/  @!P0 STG.E.64 desc[UR6][R6.64], R4 ;  /* 0x0000000406008986 */ /* 0x0001e8000c101b06 */
[----:B------:R0:W-:Y:S01]  /*02b0*/  @P0 STG.E.64 desc[UR8][R6.64], R2 ;  /* 0x0000000206000986 */ /* 0x0001e2000c101b08 */
[----:B------:R-:W-:Y:S05]  /*02c0*/  BRA `(.L_x_1) ;  /* 0x0000000000347947 */ /* 0x000fea0003800000 */
.L_x_2:
[----:B------:R-:W1:Y:S01]  /*02d0*/  LDCU.128 UR4, c[0x0][0x380] ;  /* 0x00007000ff0477ac */ /* 0x000e620008000c00 */
[----:B------:R-:W-:Y:S01]  /*02e0*/  IMAD.SHL.U32 R4, R0, 0x8, RZ ;  /* 0x0000000800047824 */ /* 0x000fe200078e00ff */
[----:B0-----:R-:W-:Y:S02]  /*02f0*/  R2UR UR8, R10 ;  /* 0x000000000a0872ca */ /* 0x001fe400000e0000 */
[----:B------:R-:W-:Y:S02]  /*0300*/  R2UR UR9, R11 ;  /* 0x000000000b0972ca */ /* 0x000fe400000e0000 */
[----:B------:R-:W-:Y:S02]  /*0310*/  SHF.R.U32.HI R0, RZ, 0x1d, R0 ;  /* 0x0000001dff007819 */ /* 0x000fe40000011600 */
[----:B-1----:R-:W-:-:S04]  /*0320*/  IADD3 R2, P0, PT, R4, UR4, RZ ;  /* 0x0000000404027c10 */ /* 0x002fc8000ff1e0ff */
[----:B------:R-:W-:-:S06]  /*0330*/  IADD3.X R3, PT, PT, R0, UR5, RZ, P0, !PT ;  /* 0x0000000500037c10 */ /* 0x000fcc00087fe4ff */
[----:B------:R-:W2:Y:S01]  /*0340*/  LDG.E.64 R2, desc[UR8][R2.64] ;  /* 0x0000000802027981 */ /* 0x000ea2000c1e1b00 */
[----:B------:R-:W-:Y:S02]  /*0350*/  R2UR UR4, R10 ;  /* 0x000000000a0472ca */ /* 0x000fe400000e0000 */
[----:B------:R-:W-:Y:S02]  /*0360*/  R2UR UR5, R11 ;  /* 0x000000000b0572ca */ /* 0x000fe400000e0000 */
[----:B------:R-:W-:-:S04]  /*0370*/  IADD3 R4, P0, PT, R4, UR6, RZ ;  /* 0x0000000604047c10 */ /* 0x000fc8000ff1e0ff */
[----:B------:R-:W-:-:S07]  /*0380*/  IADD3.X R5, PT, PT, R0, UR7, RZ, P0, !PT ;  /* 0x0000000700057c10 */ /* 0x000fce00087fe4ff */
[----:B--2---:R1:W-:Y:S02]  /*0390*/  STG.E.64 desc[UR4][R4.64], R2 ;  /* 0x0000000204007986 */ /* 0x0043e4000c101b04 */
.L_x_1:
[----:B------:R-:W-:Y:S05]  /*03a0*/  BSYNC.RECONVERGENT B0 ;  /* 0x0000000000007941 */ /* 0x000fea0003800200 */
.L_x_0:
[----:B------:R-:W-:Y:S06]  /*03b0*/  BAR.SYNC.DEFER_BLOCKING 0x0 ;  /* 0x0000000000007b1d */ /* 0x000fec0000010000 */
[----:B------:R-:W-:Y:S05]  /*03c0*/  EXIT ;  /* 0x000000000000794d */ /* 0x000fea0003800000 */
.L_x_3:
[----:B------:R-:W-:-:S00]  /*03d0*/  BRA `(.L_x_3) ;  /* 0xfffffffc00fc7947 */ /* 0x000fc0000383ffff */
[----:B------:R-:W-:-:S00]  /*03e0*/  NOP ;  /* 0x0000000000007918 */ /* 0x000fc00000000000 */
        /* <DEDUP_REMOVED lines=9> */
.L_x_4:


//--------------------- .nv.shared.reserved.0     --------------------------
	.section	.nv.shared.reserved.0,"aw",@nobits
	.weak		__nv_reservedSMEM_offset_0_alias
	.size		__nv_reservedSMEM_offset_0_alias, 0, 64
	.other		__nv_reservedSMEM_offset_0_alias,@"STO_CUDA_RESERVED_SHARED STV_DEFAULT"
__nv_reservedSMEM_offset_0_alias:
	.zero		0
	.zero		64


//--------------------- .nv.constant0._Z14Inclusive_ScanPxS_xx --------------------------
	.section	.nv.constant0._Z14Inclusive_ScanPxS_xx,"a",@progbits
	.sectionflags	@""
	.align	4
.nv.constant0._Z14Inclusive_ScanPxS_xx:
	.zero		928


//--------------------- SYMBOLS --------------------------

	.type		.nv.reservedSmem.offset0,@object
	.size		.nv.reservedSmem.offset0,0x4
